//
// Generated by NVIDIA NVVM Compiler
//
// Compiler Build ID: CL-36424714
// Cuda compilation tools, release 13.0, V13.0.88
// Based on NVVM 20.0.0
//

.version 9.0
.target sm_100
.address_size 64

	// .globl	_Z15splitArriveWaitPfS_S_i
// _ZZ15splitArriveWaitPfS_S_iE3bar has been demoted

.visible .entry _Z15splitArriveWaitPfS_S_i(
	.param .u64 .ptr .align 1 _Z15splitArriveWaitPfS_S_i_param_0,
	.param .u64 .ptr .align 1 _Z15splitArriveWaitPfS_S_i_param_1,
	.param .u64 .ptr .align 1 _Z15splitArriveWaitPfS_S_i_param_2,
	.param .u32 _Z15splitArriveWaitPfS_S_i_param_3
)
{
	.reg .pred 	%p<17>;
	.reg .b32 	%r<51>;
	.reg .b32 	%f<108>;
	.reg .b64 	%rd<47>;
	// demoted variable
	.shared .align 8 .b8 _ZZ15splitArriveWaitPfS_S_iE3bar[8];
	ld.param.u64 	%rd12, [_Z15splitArriveWaitPfS_S_i_param_0];
	ld.param.u64 	%rd13, [_Z15splitArriveWaitPfS_S_i_param_1];
	ld.param.u64 	%rd11, [_Z15splitArriveWaitPfS_S_i_param_2];
	ld.param.u32 	%r22, [_Z15splitArriveWaitPfS_S_i_param_3];
	cvta.to.global.u64 	%rd1, %rd12;
	cvta.to.global.u64 	%rd2, %rd13;
	mov.u32 	%r23, %tid.x;
	mov.u32 	%r24, %tid.y;
	mov.u32 	%r25, %tid.z;
	mov.u32 	%r1, %ntid.x;
	mov.u32 	%r2, %ntid.y;
	mad.lo.s32 	%r26, %r25, %r2, %r24;
	mul.lo.s32 	%r27, %r26, %r1;
	or.b32  	%r28, %r27, %r23;
	setp.ne.s32 	%p1, %r28, 0;
	@%p1 bra 	$L__BB0_2;
	mul.lo.s32 	%r31, %r1, %r2;
	mov.u32 	%r32, %ntid.z;
	mul.lo.s32 	%r30, %r31, %r32;
	mov.u32 	%r29, _ZZ15splitArriveWaitPfS_S_iE3bar;
	// begin inline asm
	mbarrier.init.shared.b64 [%r29], %r30;
	// end inline asm
$L__BB0_2:
	barrier.sync 	0;
	cvt.rn.f32.s32 	%f1, %r22;
	and.b32  	%r3, %r22, 15;
	add.s32 	%r4, %r3, -1;
	and.b32  	%r5, %r22, 7;
	add.s32 	%r6, %r5, -1;
	and.b32  	%r7, %r22, 2147483632;
	and.b32  	%r8, %r22, 3;
	neg.s32 	%r9, %r7;
	add.s64 	%rd3, %rd1, 32;
	mov.b32 	%r45, 0;
$L__BB0_3:
	setp.lt.s32 	%p2, %r22, 1;
	mov.u32 	%r34, _ZZ15splitArriveWaitPfS_S_iE3bar;
	mov.b32 	%r35, 1;
	// begin inline asm
	mbarrier.arrive.shared::cta.b64                             %rd14,  [%r34], %r35;    // 2. 
	// end inline asm
	mov.f32 	%f107, 0f00000000;
	@%p2 bra 	$L__BB0_17;
	setp.lt.u32 	%p3, %r22, 16;
	mul.lo.s32 	%r11, %r45, %r22;
	mov.f32 	%f107, 0f00000000;
	mov.b32 	%r48, 0;
	@%p3 bra 	$L__BB0_7;
	mul.wide.u32 	%rd15, %r11, 4;
	add.s64 	%rd46, %rd3, %rd15;
	mov.f32 	%f107, 0f00000000;
	mov.u32 	%r46, %r9;
$L__BB0_6:
	.pragma "nounroll";
	ld.global.f32 	%f20, [%rd46+-32];
	add.f32 	%f21, %f107, %f20;
	ld.global.f32 	%f22, [%rd46+-28];
	add.f32 	%f23, %f21, %f22;
	ld.global.f32 	%f24, [%rd46+-24];
	add.f32 	%f25, %f23, %f24;
	ld.global.f32 	%f26, [%rd46+-20];
	add.f32 	%f27, %f25, %f26;
	ld.global.f32 	%f28, [%rd46+-16];
	add.f32 	%f29, %f27, %f28;
	ld.global.f32 	%f30, [%rd46+-12];
	add.f32 	%f31, %f29, %f30;
	ld.global.f32 	%f32, [%rd46+-8];
	add.f32 	%f33, %f31, %f32;
	ld.global.f32 	%f34, [%rd46+-4];
	add.f32 	%f35, %f33, %f34;
	ld.global.f32 	%f36, [%rd46];
	add.f32 	%f37, %f35, %f36;
	ld.global.f32 	%f38, [%rd46+4];
	add.f32 	%f39, %f37, %f38;
	ld.global.f32 	%f40, [%rd46+8];
	add.f32 	%f41, %f39, %f40;
	ld.global.f32 	%f42, [%rd46+12];
	add.f32 	%f43, %f41, %f42;
	ld.global.f32 	%f44, [%rd46+16];
	add.f32 	%f45, %f43, %f44;
	ld.global.f32 	%f46, [%rd46+20];
	add.f32 	%f47, %f45, %f46;
	ld.global.f32 	%f48, [%rd46+24];
	add.f32 	%f49, %f47, %f48;
	ld.global.f32 	%f50, [%rd46+28];
	add.f32 	%f107, %f49, %f50;
	add.s32 	%r46, %r46, 16;
	add.s64 	%rd46, %rd46, 64;
	setp.ne.s32 	%p4, %r46, 0;
	mov.u32 	%r48, %r7;
	@%p4 bra 	$L__BB0_6;
$L__BB0_7:
	setp.eq.s32 	%p5, %r3, 0;
	@%p5 bra 	$L__BB0_17;
	setp.lt.u32 	%p6, %r4, 7;
	@%p6 bra 	$L__BB0_10;
	add.s32 	%r37, %r48, %r11;
	mul.wide.u32 	%rd16, %r37, 4;
	add.s64 	%rd17, %rd1, %rd16;
	ld.global.f32 	%f52, [%rd17];
	add.f32 	%f53, %f107, %f52;
	cvt.u64.u32 	%rd18, %r11;
	cvt.u64.u32 	%rd19, %r48;
	add.s64 	%rd20, %rd19, %rd18;
	shl.b64 	%rd21, %rd20, 2;
	add.s64 	%rd22, %rd1, %rd21;
	ld.global.f32 	%f54, [%rd22+4];
	add.f32 	%f55, %f53, %f54;
	ld.global.f32 	%f56, [%rd22+8];
	add.f32 	%f57, %f55, %f56;
	ld.global.f32 	%f58, [%rd22+12];
	add.f32 	%f59, %f57, %f58;
	ld.global.f32 	%f60, [%rd22+16];
	add.f32 	%f61, %f59, %f60;
	ld.global.f32 	%f62, [%rd22+20];
	add.f32 	%f63, %f61, %f62;
	ld.global.f32 	%f64, [%rd22+24];
	add.f32 	%f65, %f63, %f64;
	ld.global.f32 	%f66, [%rd22+28];
	add.f32 	%f107, %f65, %f66;
	add.s32 	%r48, %r48, 8;
$L__BB0_10:
	setp.eq.s32 	%p7, %r5, 0;
	@%p7 bra 	$L__BB0_17;
	setp.lt.u32 	%p8, %r6, 3;
	@%p8 bra 	$L__BB0_13;
	add.s32 	%r38, %r48, %r11;
	mul.wide.u32 	%rd23, %r38, 4;
	add.s64 	%rd24, %rd1, %rd23;
	ld.global.f32 	%f68, [%rd24];
	add.f32 	%f69, %f107, %f68;
	cvt.u64.u32 	%rd25, %r11;
	cvt.u64.u32 	%rd26, %r48;
	add.s64 	%rd27, %rd26, %rd25;
	shl.b64 	%rd28, %rd27, 2;
	add.s64 	%rd29, %rd1, %rd28;
	ld.global.f32 	%f70, [%rd29+4];
	add.f32 	%f71, %f69, %f70;
	ld.global.f32 	%f72, [%rd29+8];
	add.f32 	%f73, %f71, %f72;
	ld.global.f32 	%f74, [%rd29+12];
	add.f32 	%f107, %f73, %f74;
	add.s32 	%r48, %r48, 4;
$L__BB0_13:
	setp.eq.s32 	%p9, %r8, 0;
	@%p9 bra 	$L__BB0_17;
	setp.eq.s32 	%p10, %r8, 1;
	add.s32 	%r39, %r48, %r11;
	mul.wide.u32 	%rd30, %r39, 4;
	add.s64 	%rd31, %rd1, %rd30;
	ld.global.f32 	%f75, [%rd31];
	add.f32 	%f107, %f107, %f75;
	@%p10 bra 	$L__BB0_17;
	setp.eq.s32 	%p11, %r8, 2;
	cvt.u64.u32 	%rd32, %r11;
	cvt.u64.u32 	%rd33, %r48;
	add.s64 	%rd34, %rd33, %rd32;
	shl.b64 	%rd35, %rd34, 2;
	add.s64 	%rd8, %rd1, %rd35;
	ld.global.f32 	%f76, [%rd8+4];
	add.f32 	%f107, %f107, %f76;
	@%p11 bra 	$L__BB0_17;
	ld.global.f32 	%f77, [%rd8+8];
	add.f32 	%f107, %f107, %f77;
$L__BB0_17:
	div.rn.f32 	%f78, %f107, %f1;
	mul.wide.u32 	%rd37, %r45, 4;
	add.s64 	%rd38, %rd2, %rd37;
	st.global.f32 	[%rd38], %f78;
	mov.b32 	%r50, 0;
	// begin inline asm
	mov.u64 %rd36, %globaltimer;
	// end inline asm
$L__BB0_18:
	// begin inline asm
	{
	.reg .pred p;
	mbarrier.try_wait.shared.b64 p, [%r34], %rd14;
	selp.b32 %r41, 1, 0, p;
	}
	// end inline asm
	setp.ne.s32 	%p12, %r41, 0;
	@%p12 bra 	$L__BB0_25;
	setp.gt.s32 	%p14, %r50, 15;
	@%p14 bra 	$L__BB0_21;
	add.s32 	%r50, %r50, 1;
	bra.uni 	$L__BB0_18;
$L__BB0_21:
	// begin inline asm
	mov.u64 %rd41, %globaltimer;
	// end inline asm
	sub.s64 	%rd10, %rd41, %rd36;
	setp.lt.s64 	%p15, %rd10, 4000000;
	@%p15 bra 	$L__BB0_23;
	mov.b32 	%r43, 1000000;
	// begin inline asm
	nanosleep.u32 %r43;
	// end inline asm
	bra.uni 	$L__BB0_18;
$L__BB0_23:
	setp.lt.s64 	%p16, %rd10, 40000;
	@%p16 bra 	$L__BB0_18;
	shr.s64 	%rd42, %rd10, 63;
	shr.u64 	%rd43, %rd42, 62;
	add.s64 	%rd44, %rd10, %rd43;
	shr.u64 	%rd45, %rd44, 2;
	cvt.u32.u64 	%r44, %rd45;
	// begin inline asm
	nanosleep.u32 %r44;
	// end inline asm
	bra.uni 	$L__BB0_18;
$L__BB0_25:
	add.s32 	%r45, %r45, 1;
	setp.ne.s32 	%p13, %r45, 10;
	@%p13 bra 	$L__BB0_3;
	ld.global.f32 	%f79, [%rd2];
	add.f32 	%f80, %f79, 0f00000000;
	ld.global.f32 	%f81, [%rd2+4];
	add.f32 	%f82, %f80, %f81;
	ld.global.f32 	%f83, [%rd2+8];
	add.f32 	%f84, %f82, %f83;
	ld.global.f32 	%f85, [%rd2+12];
	add.f32 	%f86, %f84, %f85;
	ld.global.f32 	%f87, [%rd2+16];
	add.f32 	%f88, %f86, %f87;
	ld.global.f32 	%f89, [%rd2+20];
	add.f32 	%f90, %f88, %f89;
	ld.global.f32 	%f91, [%rd2+24];
	add.f32 	%f92, %f90, %f91;
	ld.global.f32 	%f93, [%rd2+28];
	add.f32 	%f94, %f92, %f93;
	ld.global.f32 	%f95, [%rd2+32];
	add.f32 	%f96, %f94, %f95;
	ld.global.f32 	%f97, [%rd2+36];
	add.f32 	%f98, %f96, %f97;
	cvta.to.global.u64 	%rd40, %rd11;
	div.rn.f32 	%f99, %f98, 0f41200000;
	st.global.f32 	[%rd40], %f99;
	ret;

}


// ===== COMPILED SASS (sm_100) =====

	.target	sm_100

	.elftype	@"ET_EXEC"


//--------------------- .note.nv.tkinfo           --------------------------
	.section	.note.nv.tkinfo,"",@"SHT_NOTE"
	.sectionflags	@"SHF_NOTE_NV_TKINFO"
	.tkinfo
        /*0018*/ 	.word	0x00000002
        /*0030*/ 	.string	""
        /*0030*/ 	.string	"ptxas"
        /*0030*/ 	.string	"Cuda compilation tools, release 13.0, V13.0.88"
        /*0030*/ 	.string	"Build cuda_13.0.r13.0/compiler.36424714_0"
        /*0030*/ 	.string	"-arch sm_100 -m 64 "



//--------------------- .note.nv.cuinfo           --------------------------
	.section	.note.nv.cuinfo,"",@"SHT_NOTE"
	.sectionflags	@"SHF_NOTE_NV_CUINFO"
        /*0018*/ 	.short	0x0002
        /*001a*/ 	.short	0x0064
        /*001c*/ 	.short	0x0082
	.zero		2


//--------------------- .nv.info                  --------------------------
	.section	.nv.info,"",@"SHT_CUDA_INFO"
	.align	4


	//----- nvinfo : EIATTR_REGCOUNT
	.align		4
        /*0000*/ 	.byte	0x04, 0x2f
        /*0002*/ 	.short	(.L_1 - .L_0)
	.align		4
.L_0:
        /*0004*/ 	.word	index@(_Z15splitArriveWaitPfS_S_i)
        /*0008*/ 	.word	0x0000001f


	//----- nvinfo : EIATTR_FRAME_SIZE
	.align		4
.L_1:
        /*000c*/ 	.byte	0x04, 0x11
        /*000e*/ 	.short	(.L_3 - .L_2)
	.align		4
.L_2:
        /*0010*/ 	.word	index@($__internal_0_$__cuda_sm3x_div_rn_noftz_f32_slowpath)
        /*0014*/ 	.word	0x00000000


	//----- nvinfo : EIATTR_FRAME_SIZE
	.align		4
.L_3:
        /*0018*/ 	.byte	0x04, 0x11
        /*001a*/ 	.short	(.L_5 - .L_4)
	.align		4
.L_4:
        /*001c*/ 	.word	index@(_Z15splitArriveWaitPfS_S_i)
        /*0020*/ 	.word	0x00000000


	//----- nvinfo : EIATTR_MIN_STACK_SIZE
	.align		4
.L_5:
        /*0024*/ 	.byte	0x04, 0x12
        /*0026*/ 	.short	(.L_7 - .L_6)
	.align		4
.L_6:
        /*0028*/ 	.word	index@(_Z15splitArriveWaitPfS_S_i)
        /*002c*/ 	.word	0x00000000
.L_7:


//--------------------- .nv.compat                --------------------------
	.section	.nv.compat,"",@"SHT_CUDA_COMPAT_INFO"
	.align	4
        /*0000*/ 	.byte	0x02, 0x09, 0x00, 0x00, 0x02, 0x02, 0x01, 0x00, 0x02, 0x05, 0x05, 0x00, 0x03, 0x07, 0x01, 0x01
        /*0010*/ 	.byte	0x02, 0x03, 0x00, 0x00, 0x02, 0x06, 0x01, 0x00, 0x04, 0x0b, 0x08, 0x00, 0x01, 0x00, 0x00, 0x00
        /*0020*/ 	.byte	0x00, 0x00, 0x00, 0x00


//--------------------- .nv.info._Z15splitArriveWaitPfS_S_i --------------------------
	.section	.nv.info._Z15splitArriveWaitPfS_S_i,"",@"SHT_CUDA_INFO"
	.sectionflags	@""
	.align	4


	//----- nvinfo : EIATTR_CUDA_API_VERSION
	.align		4
        /*0000*/ 	.byte	0x04, 0x37
        /*0002*/ 	.short	(.L_9 - .L_8)
.L_8:
        /*0004*/ 	.word	0x00000082


	//----- nvinfo : EIATTR_KPARAM_INFO
	.align		4
.L_9:
        /*0008*/ 	.byte	0x04, 0x17
        /*000a*/ 	.short	(.L_11 - .L_10)
.L_10:
        /*000c*/ 	.word	0x00000000
        /*0010*/ 	.short	0x0003
        /*0012*/ 	.short	0x0018
        /*0014*/ 	.byte	0x00, 0xf0, 0x11, 0x00


	//----- nvinfo : EIATTR_KPARAM_INFO
	.align		4
.L_11:
        /*0018*/ 	.byte	0x04, 0x17
        /*001a*/ 	.short	(.L_13 - .L_12)
.L_12:
        /*001c*/ 	.word	0x00000000
        /*0020*/ 	.short	0x0002
        /*0022*/ 	.short	0x0010
        /*0024*/ 	.byte	0x00, 0xf5, 0x21, 0x00


	//----- nvinfo : EIATTR_KPARAM_INFO
	.align		4
.L_13:
        /*0028*/ 	.byte	0x04, 0x17
        /*002a*/ 	.short	(.L_15 - .L_14)
.L_14:
        /*002c*/ 	.word	0x00000000
        /*0030*/ 	.short	0x0001
        /*0032*/ 	.short	0x0008
        /*0034*/ 	.byte	0x00, 0xf5, 0x21, 0x00


	//----- nvinfo : EIATTR_KPARAM_INFO
	.align		4
.L_15:
        /*0038*/ 	.byte	0x04, 0x17
        /*003a*/ 	.short	(.L_17 - .L_16)
.L_16:
        /*003c*/ 	.word	0x00000000
        /*0040*/ 	.short	0x0000
        /*0042*/ 	.short	0x0000
        /*0044*/ 	.byte	0x00, 0xf5, 0x21, 0x00


	//----- nvinfo : EIATTR_SPARSE_MMA_MASK
	.align		4
.L_17:
        /*0048*/ 	.byte	0x03, 0x50
        /*004a*/ 	.short	0x0000


	//----- nvinfo : EIATTR_MAXREG_COUNT
	.align		4
        /*004c*/ 	.byte	0x03, 0x1b
        /*004e*/ 	.short	0x00ff


	//----- nvinfo : EIATTR_NUM_BARRIERS
	.align		4
        /*0050*/ 	.byte	0x02, 0x4c
        /*0052*/ 	.byte	0x01
	.zero		1


	//----- nvinfo : EIATTR_MERCURY_ISA_VERSION
	.align		4
        /*0054*/ 	.byte	0x03, 0x5f
        /*0056*/ 	.short	0x0101


	//----- nvinfo : EIATTR_INT_WARP_WIDE_INSTR_OFFSETS
	.align		4
        /*0058*/ 	.byte	0x04, 0x31
        /*005a*/ 	.short	(.L_19 - .L_18)


	//   ....[0]....
.L_18:
        /*005c*/ 	.word	0x00000110


	//   ....[1]....
        /*0060*/ 	.word	0x00000200


	//----- nvinfo : EIATTR_COOP_GROUP_MASK_REGIDS
	.align		4
.L_19:
        /*0064*/ 	.byte	0x04, 0x29
        /*0066*/ 	.short	(.L_21 - .L_20)


	//   ....[0]....
.L_20:
        /*0068*/ 	.word	0xffffffff


	//----- nvinfo : EIATTR_COOP_GROUP_INSTR_OFFSETS
	.align		4
.L_21:
        /*006c*/ 	.byte	0x04, 0x28
        /*006e*/ 	.short	(.L_23 - .L_22)


	//   ....[0]....
.L_22:
        /*0070*/ 	.word	0x00000240


	//----- nvinfo : EIATTR_VRC_CTA_INIT_COUNT
	.align		4
.L_23:
        /*0074*/ 	.byte	0x02, 0x4a
	.zero		1
	.zero		1


	//----- nvinfo : EIATTR_MBARRIER_INSTR_OFFSETS
	.align		4
        /*0078*/ 	.byte	0x04, 0x39
        /*007a*/ 	.short	(.L_25 - .L_24)


	//   ....[0]....
.L_24:
        /*007c*/ 	.word	0x00000210
        /*0080*/ 	.word	0x000000ff
        /*0084*/ 	.word	0x00000000
        /*0088*/ 	.short	0x0100
        /*008a*/ 	.byte	0x06
	.zero		1


	//   ....[1]....
        /*008c*/ 	.word	0x000002a0
        /*0090*/ 	.word	0x000000ff
        /*0094*/ 	.word	0x00000000
        /*0098*/ 	.short	0x0101
        /*009a*/ 	.byte	0x07
	.zero		1


	//   ....[2]....
        /*009c*/ 	.word	0x00000b10
        /*00a0*/ 	.word	0x000000ff
        /*00a4*/ 	.word	0x00000000
        /*00a8*/ 	.short	0x0109
        /*00aa*/ 	.byte	0x07
	.zero		1


	//   ....[3]....
        /*00ac*/ 	.word	0x00000c80
        /*00b0*/ 	.word	0x000000ff
        /*00b4*/ 	.word	0x00000000
        /*00b8*/ 	.short	0x0109
        /*00ba*/ 	.byte	0x07
	.zero		1


	//----- nvinfo : EIATTR_NUM_MBARRIERS
	.align		4
.L_25:
        /*00bc*/ 	.byte	0x03, 0x38
        /*00be*/ 	.short	0x0001


	//----- nvinfo : EIATTR_EXIT_INSTR_OFFSETS
	.align		4
        /*00c0*/ 	.byte	0x04, 0x1c
        /*00c2*/ 	.short	(.L_27 - .L_26)


	//   ....[0]....
.L_26:
        /*00c4*/ 	.word	0x00000f20


	//----- nvinfo : EIATTR_CRS_STACK_SIZE
	.align		4
.L_27:
        /*00c8*/ 	.byte	0x04, 0x1e
        /*00ca*/ 	.short	(.L_29 - .L_28)
.L_28:
        /*00cc*/ 	.word	0x00000000


	//----- nvinfo : EIATTR_CBANK_PARAM_SIZE
	.align		4
.L_29:
        /*00d0*/ 	.byte	0x03, 0x19
        /*00d2*/ 	.short	0x001c


	//----- nvinfo : EIATTR_PARAM_CBANK
	.align		4
        /*00d4*/ 	.byte	0x04, 0x0a
        /*00d6*/ 	.short	(.L_31 - .L_30)
	.align		4
.L_30:
        /*00d8*/ 	.word	index@(.nv.constant0._Z15splitArriveWaitPfS_S_i)
        /*00dc*/ 	.short	0x0380
        /*00de*/ 	.short	0x001c


	//----- nvinfo : EIATTR_SW_WAR
	.align		4
.L_31:
        /*00e0*/ 	.byte	0x04, 0x36
        /*00e2*/ 	.short	(.L_33 - .L_32)
.L_32:
        /*00e4*/ 	.word	0x00000008
.L_33:


//--------------------- .nv.callgraph             --------------------------
	.section	.nv.callgraph,"",@"SHT_CUDA_CALLGRAPH"
	.align	4
	.sectionentsize	8
	.align		4
        /*0000*/ 	.word	0x00000000
	.align		4
        /*0004*/ 	.word	0xffffffff
	.align		4
        /*0008*/ 	.word	0x00000000
	.align		4
        /*000c*/ 	.word	0xfffffffe
	.align		4
        /*0010*/ 	.word	0x00000000
	.align		4
        /*0014*/ 	.word	0xfffffffd
	.align		4
        /*0018*/ 	.word	0x00000000
	.align		4
        /*001c*/ 	.word	0xfffffffc


//--------------------- .text._Z15splitArriveWaitPfS_S_i --------------------------
	.section	.text._Z15splitArriveWaitPfS_S_i,"ax",@progbits
	.align	128
        .global         _Z15splitArriveWaitPfS_S_i
        .type           _Z15splitArriveWaitPfS_S_i,@function
        .size           _Z15splitArriveWaitPfS_S_i,(.L_x_21 - _Z15splitArriveWaitPfS_S_i)
        .other          _Z15splitArriveWaitPfS_S_i,@"STO_CUDA_ENTRY STV_DEFAULT"
_Z15splitArriveWaitPfS_S_i:
.text._Z15splitArriveWaitPfS_S_i:
[----:B------:R-:W-:Y:S01]  /*0000*/  LDC R1, c[0x0][0x37c] ;  /* 0x0000df00ff017b82 */ /* 0x000fe20000000800 */
[----:B------:R-:W0:Y:S07]  /*0010*/  S2R R0, SR_TID.Y ;  /* 0x0000000000007919 */ /* 0x000e2e0000002200 */
[----:B------:R-:W1:Y:S01]  /*0020*/  LDC R7, c[0x0][0x360] ;  /* 0x0000d800ff077b82 */ /* 0x000e620000000800 */
[----:B------:R-:W2:Y:S01]  /*0030*/  LDCU.64 UR8, c[0x0][0x380] ;  /* 0x00007000ff0877ac */ /* 0x000ea20008000a00 */
[----:B------:R-:W0:Y:S01]  /*0040*/  S2R R5, SR_TID.Z ;  /* 0x0000000000057919 */ /* 0x000e220000002300 */
[----:B------:R-:W3:Y:S01]  /*0050*/  LDCU.64 UR10, c[0x0][0x358] ;  /* 0x00006b00ff0a77ac */ /* 0x000ee20008000a00 */
[----:B------:R-:W4:Y:S04]  /*0060*/  S2R R3, SR_TID.X ;  /* 0x0000000000037919 */ /* 0x000f280000002100 */
[----:B------:R-:W0:Y:S08]  /*0070*/  LDC R2, c[0x0][0x364] ;  /* 0x0000d900ff027b82 */ /* 0x000e300000000800 */
[----:B------:R-:W5:Y:S01]  /*0080*/  LDC R4, c[0x0][0x398] ;  /* 0x0000e600ff047b82 */ /* 0x000f620000000800 */
[----:B0-----:R-:W-:-:S04]  /*0090*/  IMAD R0, R5, R2, R0 ;  /* 0x0000000205007224 */ /* 0x001fc800078e0200 */
[----:B-1----:R-:W-:Y:S01]  /*00a0*/  IMAD R0, R0, R7, RZ ;  /* 0x0000000700007224 */ /* 0x002fe200078e02ff */
[C---:B-----5:R-:W-:Y:S02]  /*00b0*/  LOP3.LUT R8, R4.reuse, 0xf, RZ, 0xc0, !PT ;  /* 0x0000000f04087812 */ /* 0x060fe400078ec0ff */
[----:B------:R-:W-:Y:S02]  /*00c0*/  LOP3.LUT R10, R4, 0x7, RZ, 0xc0, !PT ;  /* 0x00000007040a7812 */ /* 0x000fe400078ec0ff */
[----:B----4-:R-:W-:Y:S01]  /*00d0*/  LOP3.LUT P0, RZ, R0, R3, RZ, 0xfc, !PT ;  /* 0x0000000300ff7212 */ /* 0x010fe2000780fcff */
[----:B------:R-:W-:Y:S01]  /*00e0*/  VIADD R11, R8, 0xffffffff ;  /* 0xffffffff080b7836 */ /* 0x000fe20000000000 */
[----:B------:R-:W-:-:S11]  /*00f0*/  IADD3 R18, PT, PT, R10, -0x1, RZ ;  /* 0xffffffff0a127810 */ /* 0x000fd60007ffe0ff */
[----:B------:R-:W0:Y:S01]  /*0100*/  @!P0 LDC R3, c[0x0][0x368] ;  /* 0x0000da00ff038b82 */ /* 0x000e220000000800 */
[----:B------:R-:W-:Y:S01]  /*0110*/  VOTEU.ALL UP0, P0 ;  /* 0x0000000000ff7886 */ /* 0x000fe20000000000 */
[----:B------:R-:W-:Y:S01]  /*0120*/  @!P0 IMAD R0, R7, R2, RZ ;  /* 0x0000000207008224 */ /* 0x000fe200078e02ff */
[----:B------:R-:W-:-:S03]  /*0130*/  I2FP.F32.S32 R2, R4 ;  /* 0x0000000400027245 */ /* 0x000fc60000201400 */
[----:B------:R-:W-:Y:S02]  /*0140*/  @!UP0 UMOV UR5, 0x400 ;  /* 0x0000040000058882 */ /* 0x000fe40000000000 */
[----:B------:R-:W1:Y:S01]  /*0150*/  @!UP0 S2UR UR6, SR_CgaCtaId ;  /* 0x00000000000689c3 */ /* 0x000e620000008800 */
[----:B0-----:R-:W-:Y:S01]  /*0160*/  @!P0 IMAD R0, R0, R3, RZ ;  /* 0x0000000300008224 */ /* 0x001fe200078e02ff */
[C---:B------:R-:W-:Y:S02]  /*0170*/  LOP3.LUT R3, R4.reuse, 0x7ffffff0, RZ, 0xc0, !PT ;  /* 0x7ffffff004037812 */ /* 0x040fe400078ec0ff */
[----:B------:R-:W-:Y:S02]  /*0180*/  LOP3.LUT R4, R4, 0x3, RZ, 0xc0, !PT ;  /* 0x0000000304047812 */ /* 0x000fe400078ec0ff */
[----:B------:R-:W-:Y:S01]  /*0190*/  @!P0 R2UR UR4, R0 ;  /* 0x00000000000482ca */ /* 0x000fe200000e0000 */
[----:B------:R-:W-:Y:S01]  /*01a0*/  IMAD.MOV.U32 R0, RZ, RZ, RZ ;  /* 0x000000ffff007224 */ /* 0x000fe200078e00ff */
[----:B-1----:R-:W-:Y:S01]  /*01b0*/  @!UP0 ULEA UR6, UR6, UR5, 0x18 ;  /* 0x0000000506068291 */ /* 0x002fe2000f8ec0ff */
[----:B------:R-:W-:-:S10]  /*01c0*/  IMAD.MOV R5, RZ, RZ, -R3 ;  /* 0x000000ffff057224 */ /* 0x000fd400078e0a03 */
[----:B------:R-:W-:-:S04]  /*01d0*/  @!UP0 UIADD3 UR4, UPT, UPT, -UR4, 0x100000, URZ ;  /* 0x0010000004048890 */ /* 0x000fc8000fffe1ff */
[----:B------:R-:W-:Y:S02]  /*01e0*/  @!UP0 USHF.L.U32 UR5, UR4, 0xb, URZ ;  /* 0x0000000b04058899 */ /* 0x000fe400080006ff */
[----:B------:R-:W-:Y:S01]  /*01f0*/  @!UP0 USHF.L.U32 UR4, UR4, 0x1, URZ ;  /* 0x0000000104048899 */ /* 0x000fe200080006ff */
[----:B------:R-:W-:-:S11]  /*0200*/  VOTEU.ALL UP0, P0 ;  /* 0x0000000000ff7886 */ /* 0x000fd60000000000 */
[----:B------:R2:W0:Y:S02]  /*0210*/  @!UP0 SYNCS.EXCH.64 URZ, [UR6], UR4 ;  /* 0x0000000406ff85b2 */ /* 0x0004240008000100 */
[----:B--2---:R-:W-:-:S04]  /*0220*/  UIADD3 UR5, UP0, UPT, UR8, 0x20, URZ ;  /* 0x0000002008057890 */ /* 0x004fc8000ff1e0ff */
[----:B------:R-:W-:Y:S01]  /*0230*/  UIADD3.X UR6, UPT, UPT, URZ, UR9, URZ, UP0, !UPT ;  /* 0x00000009ff067290 */ /* 0x000fe200087fe4ff */
[----:B0--3--:R-:W-:Y:S11]  /*0240*/  BAR.SYNC.DEFER_BLOCKING 0x0 ;  /* 0x0000000000007b1d */ /* 0x009ff60000010000 */
.L_x_10:
[----:B------:R-:W0:Y:S01]  /*0250*/  S2UR UR7, SR_CgaCtaId ;  /* 0x00000000000779c3 */ /* 0x000e220000008800 */
[----:B------:R-:W-:Y:S01]  /*0260*/  UMOV UR4, 0x400 ;  /* 0x0000040000047882 */ /* 0x000fe20000000000 */
[----:B------:R-:W-:Y:S01]  /*0270*/  IMAD.MOV.U32 R7, RZ, RZ, RZ ;  /* 0x000000ffff077224 */ /* 0x000fe200078e00ff */
[----:B0-----:R-:W-:Y:S02]  /*0280*/  ULEA UR7, UR7, UR4, 0x18 ;  /* 0x0000000407077291 */ /* 0x001fe4000f8ec0ff */
[----:B------:R-:W0:Y:S07]  /*0290*/  LDCU UR4, c[0x0][0x398] ;  /* 0x00007300ff0477ac */ /* 0x000e2e0008000800 */
[----:B------:R-:W1:Y:S01]  /*02a0*/  SYNCS.ARRIVE.TRANS64.A1T0 R12, [UR7], RZ ;  /* 0x000000ffff0c79a7 */ /* 0x000e620008100007 */
[----:B0-----:R-:W-:-:S09]  /*02b0*/  UISETP.GE.AND UP0, UPT, UR4, 0x1, UPT ;  /* 0x000000010400788c */ /* 0x001fd2000bf06270 */
[----:B------:R-:W-:Y:S05]  /*02c0*/  BRA.U !UP0, `(.L_x_0) ;  /* 0x0000000508d47547 */ /* 0x000fea000b800000 */
[----:B------:R-:W-:Y:S01]  /*02d0*/  UISETP.GE.U32.AND UP0, UPT, UR4, 0x10, UPT ;  /* 0x000000100400788c */ /* 0x000fe2000bf06070 */
[----:B------:R-:W-:Y:S02]  /*02e0*/  HFMA2 R7, -RZ, RZ, 0, 0 ;  /* 0x00000000ff077431 */ /* 0x000fe400000001ff */
[----:B------:R-:W-:Y:S02]  /*02f0*/  IMAD R6, R0, UR4, RZ ;  /* 0x0000000400067c24 */ /* 0x000fe4000f8e02ff */
[----:B------:R-:W-:-:S04]  /*0300*/  IMAD.MOV.U32 R9, RZ, RZ, RZ ;  /* 0x000000ffff097224 */ /* 0x000fc800078e00ff */
[----:B------:R-:W-:Y:S05]  /*0310*/  BRA.U !UP0, `(.L_x_1) ;  /* 0x0000000108ac7547 */ /* 0x000fea000b800000 */
[----:B------:R-:W-:Y:S01]  /*0320*/  MOV R15, UR6 ;  /* 0x00000006000f7c02 */ /* 0x000fe20008000f00 */
[----:B------:R-:W-:Y:S02]  /*0330*/  IMAD.U32 R14, RZ, RZ, UR5 ;  /* 0x00000005ff0e7e24 */ /* 0x000fe4000f8e00ff */
[----:B------:R-:W-:Y:S02]  /*0340*/  IMAD.MOV.U32 R7, RZ, RZ, RZ ;  /* 0x000000ffff077224 */ /* 0x000fe400078e00ff */
[----:B------:R-:W-:-:S04]  /*0350*/  IMAD.WIDE.U32 R14, R6, 0x4, R14 ;  /* 0x00000004060e7825 */ /* 0x000fc800078e000e */
[----:B------:R-:W-:-:S07]  /*0360*/  IMAD.MOV.U32 R9, RZ, RZ, R5 ;  /* 0x000000ffff097224 */ /* 0x000fce00078e0005 */
.L_x_2:
[----:B------:R-:W2:Y:S04]  /*0370*/  LDG.E R26, desc[UR10][R14.64+-0x20] ;  /* 0xffffe00a0e1a7981 */ /* 0x000ea8000c1e1900 */
[----:B------:R-:W3:Y:S04]  /*0380*/  LDG.E R25, desc[UR10][R14.64+-0x1c] ;  /* 0xffffe40a0e197981 */ /* 0x000ee8000c1e1900 */
[----:B------:R-:W4:Y:S04]  /*0390*/  LDG.E R24, desc[UR10][R14.64+-0x18] ;  /* 0xffffe80a0e187981 */ /* 0x000f28000c1e1900 */
[----:B------:R-:W5:Y:S04]  /*03a0*/  LDG.E R23, desc[UR10][R14.64+-0x14] ;  /* 0xffffec0a0e177981 */ /* 0x000f68000c1e1900 */
[----:B------:R-:W5:Y:S04]  /*03b0*/  LDG.E R22, desc[UR10][R14.64+-0x10] ;  /* 0xfffff00a0e167981 */ /* 0x000f68000c1e1900 */
[----:B------:R-:W5:Y:S04]  /*03c0*/  LDG.E R21, desc[UR10][R14.64+-0xc] ;  /* 0xfffff40a0e157981 */ /* 0x000f68000c1e1900 */
[----:B------:R-:W5:Y:S04]  /*03d0*/  LDG.E R20, desc[UR10][R14.64+-0x8] ;  /* 0xfffff80a0e147981 */ /* 0x000f68000c1e1900 */
[----:B------:R-:W5:Y:S04]  /*03e0*/  LDG.E R19, desc[UR10][R14.64+-0x4] ;  /* 0xfffffc0a0e137981 */ /* 0x000f68000c1e1900 */
[----:B------:R-:W5:Y:S04]  /*03f0*/  LDG.E R17, desc[UR10][R14.64] ;  /* 0x0000000a0e117981 */ /* 0x000f68000c1e1900 */
[----:B------:R-:W5:Y:S01]  /*0400*/  LDG.E R16, desc[UR10][R14.64+0x4] ;  /* 0x0000040a0e107981 */ /* 0x000f62000c1e1900 */
[----:B--2---:R-:W-:-:S03]  /*0410*/  FADD R26, R26, R7 ;  /* 0x000000071a1a7221 */ /* 0x004fc60000000000 */
[----:B------:R-:W2:Y:S01]  /*0420*/  LDG.E R7, desc[UR10][R14.64+0x8] ;  /* 0x0000080a0e077981 */ /* 0x000ea2000c1e1900 */
[----:B---3--:R-:W-:-:S03]  /*0430*/  FADD R27, R26, R25 ;  /* 0x000000191a1b7221 */ /* 0x008fc60000000000 */
[----:B------:R-:W3:Y:S01]  /*0440*/  LDG.E R25, desc[UR10][R14.64+0xc] ;  /* 0x00000c0a0e197981 */ /* 0x000ee2000c1e1900 */
[----:B----4-:R-:W-:-:S03]  /*0450*/  FADD R26, R27, R24 ;  /* 0x000000181b1a7221 */ /* 0x010fc60000000000 */
[----:B------:R-:W4:Y:S01]  /*0460*/  LDG.E R24, desc[UR10][R14.64+0x10] ;  /* 0x0000100a0e187981 */ /* 0x000f22000c1e1900 */
[----:B-----5:R-:W-:-:S03]  /*0470*/  FADD R27, R26, R23 ;  /* 0x000000171a1b7221 */ /* 0x020fc60000000000 */
[----:B------:R-:W5:Y:S01]  /*0480*/  LDG.E R23, desc[UR10][R14.64+0x14] ;  /* 0x0000140a0e177981 */ /* 0x000f62000c1e1900 */
[----:B------:R-:W-:-:S03]  /*0490*/  FADD R26, R27, R22 ;  /* 0x000000161b1a7221 */ /* 0x000fc60000000000 */
[----:B------:R-:W5:Y:S01]  /*04a0*/  LDG.E R22, desc[UR10][R14.64+0x18] ;  /* 0x0000180a0e167981 */ /* 0x000f62000c1e1900 */
[----:B------:R-:W-:-:S03]  /*04b0*/  FADD R27, R26, R21 ;  /* 0x000000151a1b7221 */ /* 0x000fc60000000000 */
[----:B------:R0:W5:Y:S01]  /*04c0*/  LDG.E R21, desc[UR10][R14.64+0x1c] ;  /* 0x00001c0a0e157981 */ /* 0x000162000c1e1900 */
[----:B------:R-:W-:Y:S01]  /*04d0*/  IADD3 R9, PT, PT, R9, 0x10, RZ ;  /* 0x0000001009097810 */ /* 0x000fe20007ffe0ff */
[----:B------:R-:W-:-:S03]  /*04e0*/  FADD R20, R27, R20 ;  /* 0x000000141b147221 */ /* 0x000fc60000000000 */
[----:B------:R-:W-:Y:S01]  /*04f0*/  ISETP.NE.AND P0, PT, R9, RZ, PT ;  /* 0x000000ff0900720c */ /* 0x000fe20003f05270 */
[----:B------:R-:W-:-:S04]  /*0500*/  FADD R20, R20, R19 ;  /* 0x0000001314147221 */ /* 0x000fc80000000000 */
[----:B------:R-:W-:Y:S01]  /*0510*/  FADD R17, R20, R17 ;  /* 0x0000001114117221 */ /* 0x000fe20000000000 */
[----:B0-----:R-:W-:-:S03]  /*0520*/  IADD3 R14, P1, PT, R14, 0x40, RZ ;  /* 0x000000400e0e7810 */ /* 0x001fc60007f3e0ff */
[----:B------:R-:W-:Y:S02]  /*0530*/  FADD R16, R17, R16 ;  /* 0x0000001011107221 */ /* 0x000fe40000000000 */
[----:B------:R-:W-:Y:S02]  /*0540*/  IMAD.X R15, RZ, RZ, R15, P1 ;  /* 0x000000ffff0f7224 */ /* 0x000fe400008e060f */
[----:B--2---:R-:W-:-:S04]  /*0550*/  FADD R16, R16, R7 ;  /* 0x0000000710107221 */ /* 0x004fc80000000000 */
[----:B---3--:R-:W-:-:S04]  /*0560*/  FADD R25, R16, R25 ;  /* 0x0000001910197221 */ /* 0x008fc80000000000 */
[----:B----4-:R-:W-:-:S04]  /*0570*/  FADD R24, R25, R24 ;  /* 0x0000001819187221 */ /* 0x010fc80000000000 */
[----:B-----5:R-:W-:-:S04]  /*0580*/  FADD R23, R24, R23 ;  /* 0x0000001718177221 */ /* 0x020fc80000000000 */
[----:B------:R-:W-:-:S04]  /*0590*/  FADD R22, R23, R22 ;  /* 0x0000001617167221 */ /* 0x000fc80000000000 */
[----:B------:R-:W-:Y:S01]  /*05a0*/  FADD R7, R22, R21 ;  /* 0x0000001516077221 */ /* 0x000fe20000000000 */
[----:B------:R-:W-:Y:S06]  /*05b0*/  @P0 BRA `(.L_x_2) ;  /* 0xfffffffc006c0947 */ /* 0x000fec000383ffff */
[----:B------:R-:W-:-:S07]  /*05c0*/  IMAD.MOV.U32 R9, RZ, RZ, R3 ;  /* 0x000000ffff097224 */ /* 0x000fce00078e0003 */
.L_x_1:
[----:B------:R-:W-:-:S13]  /*05d0*/  ISETP.NE.AND P0, PT, R8, RZ, PT ;  /* 0x000000ff0800720c */ /* 0x000fda0003f05270 */
[----:B------:R-:W-:Y:S05]  /*05e0*/  @!P0 BRA `(.L_x_0) ;  /* 0x00000004000c8947 */ /* 0x000fea0003800000 */
[----:B------:R-:W-:Y:S02]  /*05f0*/  ISETP.GE.U32.AND P1, PT, R11, 0x7, PT ;  /* 0x000000070b00780c */ /* 0x000fe40003f26070 */
[----:B------:R-:W-:-:S11]  /*0600*/  ISETP.NE.AND P0, PT, R10, RZ, PT ;  /* 0x000000ff0a00720c */ /* 0x000fd60003f05270 */
[----:B------:R-:W-:Y:S05]  /*0610*/  @!P1 BRA `(.L_x_3) ;  /* 0x0000000000649947 */ /* 0x000fea0003800000 */
[----:B------:R-:W0:Y:S01]  /*0620*/  LDC.64 R16, c[0x0][0x380] ;  /* 0x0000e000ff107b82 */ /* 0x000e220000000a00 */
[CC--:B------:R-:W-:Y:S02]  /*0630*/  IADD3 R20, P1, PT, R6.reuse, R9.reuse, RZ ;  /* 0x0000000906147210 */ /* 0x0c0fe40007f3e0ff */
[----:B------:R-:W-:-:S03]  /*0640*/  IADD3 R19, PT, PT, R6, R9, RZ ;  /* 0x0000000906137210 */ /* 0x000fc60007ffe0ff */
[----:B------:R-:W-:Y:S02]  /*0650*/  IMAD.X R21, RZ, RZ, RZ, P1 ;  /* 0x000000ffff157224 */ /* 0x000fe400008e06ff */
[----:B------:R-:W2:Y:S01]  /*0660*/  LDC.64 R14, c[0x0][0x380] ;  /* 0x0000e000ff0e7b82 */ /* 0x000ea20000000a00 */
[----:B0-----:R-:W-:-:S06]  /*0670*/  IMAD.WIDE.U32 R16, R19, 0x4, R16 ;  /* 0x0000000413107825 */ /* 0x001fcc00078e0010 */
[----:B------:R-:W3:Y:S01]  /*0680*/  LDG.E R16, desc[UR10][R16.64] ;  /* 0x0000000a10107981 */ /* 0x000ee2000c1e1900 */
[----:B--2---:R-:W-:-:S04]  /*0690*/  LEA R14, P1, R20, R14, 0x2 ;  /* 0x0000000e140e7211 */ /* 0x004fc800078210ff */
[----:B------:R-:W-:-:S05]  /*06a0*/  LEA.HI.X R15, R20, R15, R21, 0x2, P1 ;  /* 0x0000000f140f7211 */ /* 0x000fca00008f1415 */
[----:B------:R-:W2:Y:S04]  /*06b0*/  LDG.E R20, desc[UR10][R14.64+0x4] ;  /* 0x0000040a0e147981 */ /* 0x000ea8000c1e1900 */
[----:B------:R-:W4:Y:S04]  /*06c0*/  LDG.E R22, desc[UR10][R14.64+0x8] ;  /* 0x0000080a0e167981 */ /* 0x000f28000c1e1900 */
[----:B------:R-:W5:Y:S04]  /*06d0*/  LDG.E R24, desc[UR10][R14.64+0xc] ;  /* 0x00000c0a0e187981 */ /* 0x000f68000c1e1900 */
[----:B------:R-:W5:Y:S04]  /*06e0*/  LDG.E R26, desc[UR10][R14.64+0x10] ;  /* 0x0000100a0e1a7981 */ /* 0x000f68000c1e1900 */
[----:B------:R-:W5:Y:S04]  /*06f0*/  LDG.E R28, desc[UR10][R14.64+0x14] ;  /* 0x0000140a0e1c7981 */ /* 0x000f68000c1e1900 */
[----:B------:R-:W5:Y:S04]  /*0700*/  LDG.E R19, desc[UR10][R14.64+0x18] ;  /* 0x0000180a0e137981 */ /* 0x000f68000c1e1900 */
[----:B------:R-:W5:Y:S01]  /*0710*/  LDG.E R21, desc[UR10][R14.64+0x1c] ;  /* 0x00001c0a0e157981 */ /* 0x000f62000c1e1900 */
[----:B------:R-:W-:-:S02]  /*0720*/  VIADD R9, R9, 0x8 ;  /* 0x0000000809097836 */ /* 0x000fc40000000000 */
[----:B---3--:R-:W-:-:S04]  /*0730*/  FADD R7, R7, R16 ;  /* 0x0000001007077221 */ /* 0x008fc80000000000 */
[----:B--2---:R-:W-:-:S04]  /*0740*/  FADD R7, R7, R20 ;  /* 0x0000001407077221 */ /* 0x004fc80000000000 */
[----:B----4-:R-:W-:-:S04]  /*0750*/  FADD R7, R7, R22 ;  /* 0x0000001607077221 */ /* 0x010fc80000000000 */
[----:B-----5:R-:W-:-:S04]  /*0760*/  FADD R7, R7, R24 ;  /* 0x0000001807077221 */ /* 0x020fc80000000000 */
[----:B------:R-:W-:-:S04]  /*0770*/  FADD R7, R7, R26 ;  /* 0x0000001a07077221 */ /* 0x000fc80000000000 */
[----:B------:R-:W-:-:S04]  /*0780*/  FADD R28, R7, R28 ;  /* 0x0000001c071c7221 */ /* 0x000fc80000000000 */
[----:B------:R-:W-:-:S04]  /*0790*/  FADD R19, R28, R19 ;  /* 0x000000131c137221 */ /* 0x000fc80000000000 */
[----:B------:R-:W-:-:S07]  /*07a0*/  FADD R7, R19, R21 ;  /* 0x0000001513077221 */ /* 0x000fce0000000000 */
.L_x_3:
        /* <DEDUP_REMOVED lines=15> */
[----:B------:R-:W5:Y:S01]  /*08a0*/  LDG.E R24, desc[UR10][R14.64+0xc] ;  /* 0x00000c0a0e187981 */ /* 0x000f62000c1e1900 */
[----:B------:R-:W-:Y:S02]  /*08b0*/  VIADD R9, R9, 0x4 ;  /* 0x0000000409097836 */ /* 0x000fe40000000000 */
[----:B---3--:R-:W-:-:S04]  /*08c0*/  FADD R7, R7, R16 ;  /* 0x0000001007077221 */ /* 0x008fc80000000000 */
[----:B--2---:R-:W-:-:S04]  /*08d0*/  FADD R7, R7, R20 ;  /* 0x0000001407077221 */ /* 0x004fc80000000000 */
[----:B----4-:R-:W-:-:S04]  /*08e0*/  FADD R7, R7, R22 ;  /* 0x0000001607077221 */ /* 0x010fc80000000000 */
[----:B-----5:R-:W-:-:S07]  /*08f0*/  FADD R7, R7, R24 ;  /* 0x0000001807077221 */ /* 0x020fce0000000000 */
.L_x_4:
[----:B------:R-:W-:Y:S05]  /*0900*/  @!P0 BRA `(.L_x_0) ;  /* 0x0000000000448947 */ /* 0x000fea0003800000 */
[----:B------:R-:W0:Y:S01]  /*0910*/  LDC.64 R14, c[0x0][0x380] ;  /* 0x0000e000ff0e7b82 */ /* 0x000e220000000a00 */
[----:B------:R-:W-:-:S05]  /*0920*/  IADD3 R17, PT, PT, R6, R9, RZ ;  /* 0x0000000906117210 */ /* 0x000fca0007ffe0ff */
[----:B0-----:R-:W-:-:S06]  /*0930*/  IMAD.WIDE.U32 R14, R17, 0x4, R14 ;  /* 0x00000004110e7825 */ /* 0x001fcc00078e000e */
[----:B------:R-:W2:Y:S01]  /*0940*/  LDG.E R14, desc[UR10][R14.64] ;  /* 0x0000000a0e0e7981 */ /* 0x000ea2000c1e1900 */
[----:B------:R-:W-:Y:S01]  /*0950*/  ISETP.NE.AND P0, PT, R4, 0x1, PT ;  /* 0x000000010400780c */ /* 0x000fe20003f05270 */
[----:B--2---:R-:W-:-:S12]  /*0960*/  FADD R7, R7, R14 ;  /* 0x0000000e07077221 */ /* 0x004fd80000000000 */
[----:B------:R-:W-:Y:S05]  /*0970*/  @!P0 BRA `(.L_x_0) ;  /* 0x0000000000288947 */ /* 0x000fea0003800000 */
[----:B------:R-:W0:Y:S01]  /*0980*/  LDC.64 R14, c[0x0][0x380] ;  /* 0x0000e000ff0e7b82 */ /* 0x000e220000000a00 */
[----:B------:R-:W-:-:S05]  /*0990*/  IADD3 R6, P0, PT, R6, R9, RZ ;  /* 0x0000000906067210 */ /* 0x000fca0007f1e0ff */
[----:B------:R-:W-:Y:S01]  /*09a0*/  IMAD.X R9, RZ, RZ, RZ, P0 ;  /* 0x000000ffff097224 */ /* 0x000fe200000e06ff */
[----:B------:R-:W-:Y:S02]  /*09b0*/  ISETP.NE.AND P0, PT, R4, 0x2, PT ;  /* 0x000000020400780c */ /* 0x000fe40003f05270 */
[----:B0-----:R-:W-:-:S04]  /*09c0*/  LEA R14, P1, R6, R14, 0x2 ;  /* 0x0000000e060e7211 */ /* 0x001fc800078210ff */
[----:B------:R-:W-:-:S05]  /*09d0*/  LEA.HI.X R15, R6, R15, R9, 0x2, P1 ;  /* 0x0000000f060f7211 */ /* 0x000fca00008f1409 */
[----:B------:R-:W2:Y:S04]  /*09e0*/  LDG.E R6, desc[UR10][R14.64+0x4] ;  /* 0x0000040a0e067981 */ /* 0x000ea8000c1e1900 */
[----:B------:R-:W3:Y:S01]  /*09f0*/  @P0 LDG.E R16, desc[UR10][R14.64+0x8] ;  /* 0x0000080a0e100981 */ /* 0x000ee2000c1e1900 */
[----:B--2---:R-:W-:-:S04]  /*0a00*/  FADD R7, R7, R6 ;  /* 0x0000000607077221 */ /* 0x004fc80000000000 */
[----:B---3--:R-:W-:-:S07]  /*0a10*/  @P0 FADD R7, R7, R16 ;  /* 0x0000001007070221 */ /* 0x008fce0000000000 */
.L_x_0:
[----:B------:R-:W0:Y:S08]  /*0a20*/  MUFU.RCP R9, R2 ;  /* 0x0000000200097308 */ /* 0x000e300000001000 */
[----:B------:R-:W2:Y:S01]  /*0a30*/  FCHK P0, R7, R2 ;  /* 0x0000000207007302 */ /* 0x000ea20000000000 */
[----:B0-----:R-:W-:-:S04]  /*0a40*/  FFMA R6, -R2, R9, 1 ;  /* 0x3f80000002067423 */ /* 0x001fc80000000109 */
[----:B------:R-:W-:-:S04]  /*0a50*/  FFMA R6, R9, R6, R9 ;  /* 0x0000000609067223 */ /* 0x000fc80000000009 */
[----:B------:R-:W-:-:S04]  /*0a60*/  FFMA R9, R6, R7, RZ ;  /* 0x0000000706097223 */ /* 0x000fc800000000ff */
[----:B------:R-:W-:-:S04]  /*0a70*/  FFMA R14, -R2, R9, R7 ;  /* 0x00000009020e7223 */ /* 0x000fc80000000107 */
[----:B------:R-:W-:Y:S01]  /*0a80*/  FFMA R9, R6, R14, R9 ;  /* 0x0000000e06097223 */ /* 0x000fe20000000009 */
[----:B--2---:R-:W-:Y:S06]  /*0a90*/  @!P0 BRA `(.L_x_5) ;  /* 0x00000000000c8947 */ /* 0x004fec0003800000 */
[----:B------:R-:W-:-:S07]  /*0aa0*/  MOV R14, 0xac0 ;  /* 0x00000ac0000e7802 */ /* 0x000fce0000000f00 */
[----:B-1----:R-:W-:Y:S05]  /*0ab0*/  CALL.REL.NOINC `($__internal_0_$__cuda_sm3x_div_rn_noftz_f32_slowpath) ;  /* 0x00000004001c7944 */ /* 0x002fea0003c00000 */
[----:B------:R-:W-:-:S07]  /*0ac0*/  IMAD.MOV.U32 R9, RZ, RZ, R6 ;  /* 0x000000ffff097224 */ /* 0x000fce00078e0006 */
.L_x_5:
[----:B------:R-:W0:Y:S02]  /*0ad0*/  LDC.64 R6, c[0x0][0x388] ;  /* 0x0000e200ff067b82 */ /* 0x000e240000000a00 */
[----:B0-----:R-:W-:-:S05]  /*0ae0*/  IMAD.WIDE.U32 R6, R0, 0x4, R6 ;  /* 0x0000000400067825 */ /* 0x001fca00078e0006 */
[----:B------:R0:W-:Y:S02]  /*0af0*/  STG.E desc[UR10][R6.64], R9 ;  /* 0x0000000906007986 */ /* 0x0001e4000c10190a */
[----:B0-----:R-:W-:Y:S01]  /*0b00*/  CS2R R6, SR_GLOBALTIMERLO ;  /* 0x0000000000067805 */ /* 0x001fe20000015200 */
[----:B-1----:R-:W0:Y:S02]  /*0b10*/  SYNCS.PHASECHK.TRANS64.TRYWAIT P0, [UR7], R13 ;  /* 0x0000000dff0075a7 */ /* 0x002e240008001107 */
[----:B0-----:R-:W-:Y:S05]  /*0b20*/  @P0 BRA `(.L_x_6) ;  /* 0x00000000005c0947 */ /* 0x001fea0003800000 */
[----:B------:R-:W-:-:S05]  /*0b30*/  UMOV UR4, URZ ;  /* 0x000000ff00047c82 */ /* 0x000fca0008000000 */
.L_x_9:
[----:B------:R-:W-:-:S11]  /*0b40*/  UISETP.GT.AND UP0, UPT, UR4, 0xf, UPT ;  /* 0x0000000f0400788c */ /* 0x000fd6000bf04270 */
[----:B------:R-:W-:Y:S01]  /*0b50*/  @!UP0 UIADD3 UR4, UPT, UPT, UR4, 0x1, URZ ;  /* 0x0000000104048890 */ /* 0x000fe2000fffe0ff */
[----:B------:R-:W-:Y:S11]  /*0b60*/  BRA.U !UP0, `(.L_x_7) ;  /* 0x0000000108447547 */ /* 0x000ff6000b800000 */
[----:B------:R-:W-:-:S06]  /*0b70*/  CS2R R14, SR_GLOBALTIMERLO ;  /* 0x00000000000e7805 */ /* 0x000fcc0000015200 */
[----:B------:R-:W-:-:S04]  /*0b80*/  IADD3 R14, P0, PT, -R6, R14, RZ ;  /* 0x0000000e060e7210 */ /* 0x000fc80007f1e1ff */
[----:B------:R-:W-:Y:S02]  /*0b90*/  IADD3.X R15, PT, PT, ~R7, R15, RZ, P0, !PT ;  /* 0x0000000f070f7210 */ /* 0x000fe400007fe5ff */
[----:B------:R-:W-:-:S04]  /*0ba0*/  ISETP.GE.U32.AND P0, PT, R14, 0x3d0900, PT ;  /* 0x003d09000e00780c */ /* 0x000fc80003f06070 */
[----:B------:R-:W-:-:S13]  /*0bb0*/  ISETP.GE.AND.EX P0, PT, R15, RZ, PT, P0 ;  /* 0x000000ff0f00720c */ /* 0x000fda0003f06300 */
[----:B------:R-:W-:Y:S05]  /*0bc0*/  @!P0 BRA `(.L_x_8) ;  /* 0x0000000000088947 */ /* 0x000fea0003800000 */
[----:B------:R-:W-:Y:S05]  /*0bd0*/  NANOSLEEP 0xf4240 ;  /* 0x000f42400000795d */ /* 0x000fea0003800000 */
[----:B------:R-:W-:Y:S05]  /*0be0*/  BRA `(.L_x_7) ;  /* 0x0000000000247947 */ /* 0x000fea0003800000 */
.L_x_8:
[----:B------:R-:W-:-:S04]  /*0bf0*/  ISETP.GE.U32.AND P0, PT, R14, 0x9c40, PT ;  /* 0x00009c400e00780c */ /* 0x000fc80003f06070 */
[----:B------:R-:W-:-:S13]  /*0c00*/  ISETP.GE.AND.EX P0, PT, R15, RZ, PT, P0 ;  /* 0x000000ff0f00720c */ /* 0x000fda0003f06300 */
[----:B------:R-:W-:Y:S05]  /*0c10*/  @!P0 BRA `(.L_x_7) ;  /* 0x0000000000188947 */ /* 0x000fea0003800000 */
[----:B------:R-:W-:-:S04]  /*0c20*/  SHF.R.S32.HI R9, RZ, 0x1f, R15 ;  /* 0x0000001fff097819 */ /* 0x000fc8000001140f */
[----:B------:R-:W-:-:S05]  /*0c30*/  LEA.HI R9, P0, R9, R14, RZ, 0x2 ;  /* 0x0000000e09097211 */ /* 0x000fca00078110ff */
[----:B------:R-:W-:-:S05]  /*0c40*/  IMAD.X R14, RZ, RZ, R15, P0 ;  /* 0x000000ffff0e7224 */ /* 0x000fca00000e060f */
[----:B------:R-:W-:-:S04]  /*0c50*/  SHF.R.U64 R9, R9, 0x2, R14 ;  /* 0x0000000209097819 */ /* 0x000fc8000000120e */
[----:B------:R-:W-:Y:S05]  /*0c60*/  NANOSLEEP R9 ;  /* 0x000000090000735d */ /* 0x000fea0003800000 */
[----:B------:R-:W-:Y:S01]  /*0c70*/  NOP ;  /* 0x0000000000007918 */ /* 0x000fe20000000000 */
.L_x_7:
[----:B------:R-:W0:Y:S02]  /*0c80*/  SYNCS.PHASECHK.TRANS64.TRYWAIT P0, [UR7], R13 ;  /* 0x0000000dff0075a7 */ /* 0x000e240008001107 */
[----:B0-----:R-:W-:Y:S05]  /*0c90*/  @!P0 BRA `(.L_x_9) ;  /* 0xfffffffc00a88947 */ /* 0x001fea000383ffff */
.L_x_6:
[----:B------:R-:W-:-:S04]  /*0ca0*/  IADD3 R0, PT, PT, R0, 0x1, RZ ;  /* 0x0000000100007810 */ /* 0x000fc80007ffe0ff */
[----:B------:R-:W-:-:S13]  /*0cb0*/  ISETP.NE.AND P0, PT, R0, 0xa, PT ;  /* 0x0000000a0000780c */ /* 0x000fda0003f05270 */
[----:B------:R-:W-:Y:S05]  /*0cc0*/  @P0 BRA `(.L_x_10) ;  /* 0xfffffff400600947 */ /* 0x000fea000383ffff */
[----:B------:R-:W0:Y:S02]  /*0cd0*/  LDC.64 R2, c[0x0][0x388] ;  /* 0x0000e200ff027b82 */ /* 0x000e240000000a00 */
[----:B0-----:R-:W2:Y:S04]  /*0ce0*/  LDG.E R0, desc[UR10][R2.64] ;  /* 0x0000000a02007981 */ /* 0x001ea8000c1e1900 */
        /* <DEDUP_REMOVED lines=8> */
[----:B------:R0:W5:Y:S01]  /*0d70*/  LDG.E R21, desc[UR10][R2.64+0x24] ;  /* 0x0000240a02157981 */ /* 0x000162000c1e1900 */
[----:B------:R-:W-:-:S02]  /*0d80*/  HFMA2 R4, -RZ, RZ, 2.5625, 0 ;  /* 0x41200000ff047431 */ /* 0x000fc400000001ff */
[----:B--2---:R-:W-:-:S04]  /*0d90*/  FADD R0, RZ, R0 ;  /* 0x00000000ff007221 */ /* 0x004fc80000000000 */
[----:B---3--:R-:W-:Y:S01]  /*0da0*/  FADD R0, R0, R5 ;  /* 0x0000000500007221 */ /* 0x008fe20000000000 */
[----:B------:R-:W-:-:S03]  /*0db0*/  IMAD.MOV.U32 R5, RZ, RZ, 0x3dcccccd ;  /* 0x3dcccccdff057424 */ /* 0x000fc600078e00ff */
[----:B----4-:R-:W-:Y:S01]  /*0dc0*/  FADD R0, R0, R7 ;  /* 0x0000000700007221 */ /* 0x010fe20000000000 */
[----:B0-----:R-:W-:-:S03]  /*0dd0*/  FFMA R2, R5, -R4, 1 ;  /* 0x3f80000005027423 */ /* 0x001fc60000000804 */
[----:B-----5:R-:W-:Y:S01]  /*0de0*/  FADD R0, R0, R9 ;  /* 0x0000000900007221 */ /* 0x020fe20000000000 */
[----:B------:R-:W-:-:S03]  /*0df0*/  FFMA R3, R2, R5, 0.10000000149011611938 ;  /* 0x3dcccccd02037423 */ /* 0x000fc60000000005 */
[----:B------:R-:W-:-:S04]  /*0e00*/  FADD R0, R0, R11 ;  /* 0x0000000b00007221 */ /* 0x000fc80000000000 */
[----:B------:R-:W-:-:S04]  /*0e10*/  FADD R0, R0, R13 ;  /* 0x0000000d00007221 */ /* 0x000fc80000000000 */
[----:B------:R-:W-:-:S04]  /*0e20*/  FADD R0, R0, R15 ;  /* 0x0000000f00007221 */ /* 0x000fc80000000000 */
[----:B------:R-:W-:-:S04]  /*0e30*/  FADD R0, R0, R17 ;  /* 0x0000001100007221 */ /* 0x000fc80000000000 */
[----:B------:R-:W-:-:S04]  /*0e40*/  FADD R0, R0, R19 ;  /* 0x0000001300007221 */ /* 0x000fc80000000000 */
[----:B------:R-:W-:-:S04]  /*0e50*/  FADD R0, R0, R21 ;  /* 0x0000001500007221 */ /* 0x000fc80000000000 */
[----:B------:R-:W0:Y:S01]  /*0e60*/  FCHK P0, R0, 10 ;  /* 0x4120000000007902 */ /* 0x000e220000000000 */
[----:B------:R-:W-:-:S04]  /*0e70*/  FFMA R2, R0, R3, RZ ;  /* 0x0000000300027223 */ /* 0x000fc800000000ff */
[----:B------:R-:W-:-:S04]  /*0e80*/  FFMA R4, R2, -10, R0 ;  /* 0xc120000002047823 */ /* 0x000fc80000000000 */
[----:B------:R-:W-:Y:S01]  /*0e90*/  FFMA R5, R3, R4, R2 ;  /* 0x0000000403057223 */ /* 0x000fe20000000002 */
[----:B0-----:R-:W-:Y:S06]  /*0ea0*/  @!P0 BRA `(.L_x_11) ;  /* 0x0000000000148947 */ /* 0x001fec0003800000 */
[----:B------:R-:W-:Y:S01]  /*0eb0*/  IMAD.MOV.U32 R7, RZ, RZ, R0 ;  /* 0x000000ffff077224 */ /* 0x000fe200078e0000 */
[----:B------:R-:W-:Y:S02]  /*0ec0*/  MOV R2, 0x41200000 ;  /* 0x4120000000027802 */ /* 0x000fe40000000f00 */
[----:B------:R-:W-:-:S07]  /*0ed0*/  MOV R14, 0xef0 ;  /* 0x00000ef0000e7802 */ /* 0x000fce0000000f00 */
[----:B------:R-:W-:Y:S05]  /*0ee0*/  CALL.REL.NOINC `($__internal_0_$__cuda_sm3x_div_rn_noftz_f32_slowpath) ;  /* 0x0000000000107944 */ /* 0x000fea0003c00000 */
[----:B------:R-:W-:-:S07]  /*0ef0*/  IMAD.MOV.U32 R5, RZ, RZ, R6 ;  /* 0x000000ffff057224 */ /* 0x000fce00078e0006 */
.L_x_11:
[----:B------:R-:W0:Y:S02]  /*0f00*/  LDC.64 R2, c[0x0][0x390] ;  /* 0x0000e400ff027b82 */ /* 0x000e240000000a00 */
[----:B0-----:R-:W-:Y:S01]  /*0f10*/  STG.E desc[UR10][R2.64], R5 ;  /* 0x0000000502007986 */ /* 0x001fe2000c10190a */
[----:B------:R-:W-:Y:S05]  /*0f20*/  EXIT ;  /* 0x000000000000794d */ /* 0x000fea0003800000 */
        .weak           $__internal_0_$__cuda_sm3x_div_rn_noftz_f32_slowpath
        .type           $__internal_0_$__cuda_sm3x_div_rn_noftz_f32_slowpath,@function
        .size           $__internal_0_$__cuda_sm3x_div_rn_noftz_f32_slowpath,(.L_x_21 - $__internal_0_$__cuda_sm3x_div_rn_noftz_f32_slowpath)
$__internal_0_$__cuda_sm3x_div_rn_noftz_f32_slowpath:
[----:B------:R-:W-:Y:S02]  /*0f30*/  SHF.R.U32.HI R9, RZ, 0x17, R2 ;  /* 0x00000017ff097819 */ /* 0x000fe40000011602 */
[----:B------:R-:W-:Y:S02]  /*0f40*/  SHF.R.U32.HI R6, RZ, 0x17, R7 ;  /* 0x00000017ff067819 */ /* 0x000fe40000011607 */
[----:B------:R-:W-:Y:S02]  /*0f50*/  LOP3.LUT R9, R9, 0xff, RZ, 0xc0, !PT ;  /* 0x000000ff09097812 */ /* 0x000fe400078ec0ff */
[----:B------:R-:W-:Y:S02]  /*0f60*/  LOP3.LUT R20, R6, 0xff, RZ, 0xc0, !PT ;  /* 0x000000ff06147812 */ /* 0x000fe400078ec0ff */
[----:B------:R-:W-:Y:S02]  /*0f70*/  IADD3 R17, PT, PT, R9, -0x1, RZ ;  /* 0xffffffff09117810 */ /* 0x000fe40007ffe0ff */
[----:B------:R-:W-:Y:S01]  /*0f80*/  MOV R6, R2 ;  /* 0x0000000200067202 */ /* 0x000fe20000000f00 */
[----:B------:R-:W-:Y:S01]  /*0f90*/  VIADD R16, R20, 0xffffffff ;  /* 0xffffffff14107836 */ /* 0x000fe20000000000 */
[----:B------:R-:W-:-:S04]  /*0fa0*/  ISETP.GT.U32.AND P0, PT, R17, 0xfd, PT ;  /* 0x000000fd1100780c */ /* 0x000fc80003f04070 */
[----:B------:R-:W-:-:S13]  /*0fb0*/  ISETP.GT.U32.OR P0, PT, R16, 0xfd, P0 ;  /* 0x000000fd1000780c */ /* 0x000fda0000704470 */
[----:B------:R-:W-:Y:S01]  /*0fc0*/  @!P0 IMAD.MOV.U32 R15, RZ, RZ, RZ ;  /* 0x000000ffff0f8224 */ /* 0x000fe200078e00ff */
[----:B------:R-:W-:Y:S06]  /*0fd0*/  @!P0 BRA `(.L_x_12) ;  /* 0x00000000005c8947 */ /* 0x000fec0003800000 */
[----:B------:R-:W-:Y:S02]  /*0fe0*/  FSETP.GTU.FTZ.AND P0, PT, |R7|, +INF , PT ;  /* 0x7f8000000700780b */ /* 0x000fe40003f1c200 */
[----:B------:R-:W-:-:S04]  /*0ff0*/  FSETP.GTU.FTZ.AND P1, PT, |R2|, +INF , PT ;  /* 0x7f8000000200780b */ /* 0x000fc80003f3c200 */
[----:B------:R-:W-:-:S13]  /*1000*/  PLOP3.LUT P0, PT, P0, P1, PT, 0xf8, 0x8f ;  /* 0x00000000008f781c */ /* 0x000fda0000703f70 */
[----:B------:R-:W-:Y:S05]  /*1010*/  @P0 BRA `(.L_x_13) ;  /* 0x0000000400440947 */ /* 0x000fea0003800000 */
[----:B------:R-:W-:-:S13]  /*1020*/  LOP3.LUT P0, RZ, R6, 0x7fffffff, R7, 0xc8, !PT ;  /* 0x7fffffff06ff7812 */ /* 0x000fda000780c807 */
[----:B------:R-:W-:Y:S05]  /*1030*/  @!P0 BRA `(.L_x_14) ;  /* 0x0000000400348947 */ /* 0x000fea0003800000 */
[C---:B------:R-:W-:Y:S02]  /*1040*/  FSETP.NEU.FTZ.AND P2, PT, |R7|.reuse, +INF , PT ;  /* 0x7f8000000700780b */ /* 0x040fe40003f5d200 */
[----:B------:R-:W-:Y:S02]  /*1050*/  FSETP.NEU.FTZ.AND P1, PT, |R2|, +INF , PT ;  /* 0x7f8000000200780b */ /* 0x000fe40003f3d200 */
[----:B------:R-:W-:-:S11]  /*1060*/  FSETP.NEU.FTZ.AND P0, PT, |R7|, +INF , PT ;  /* 0x7f8000000700780b */ /* 0x000fd60003f1d200 */
[----:B------:R-:W-:Y:S05]  /*1070*/  @!P1 BRA !P2, `(.L_x_14) ;  /* 0x0000000400249947 */ /* 0x000fea0005000000 */
[----:B------:R-:W-:-:S04]  /*1080*/  LOP3.LUT P2, RZ, R7, 0x7fffffff, RZ, 0xc0, !PT ;  /* 0x7fffffff07ff7812 */ /* 0x000fc8000784c0ff */
[----:B------:R-:W-:-:S13]  /*1090*/  PLOP3.LUT P1, PT, P1, P2, PT, 0x2f, 0xf2 ;  /* 0x0000000000f2781c */ /* 0x000fda0000f24577 */
[----:B------:R-:W-:Y:S05]  /*10a0*/  @P1 BRA `(.L_x_15) ;  /* 0x0000000400101947 */ /* 0x000fea0003800000 */
[----:B------:R-:W-:-:S04]  /*10b0*/  LOP3.LUT P1, RZ, R6, 0x7fffffff, RZ, 0xc0, !PT ;  /* 0x7fffffff06ff7812 */ /* 0x000fc8000782c0ff */
[----:B------:R-:W-:-:S13]  /*10c0*/  PLOP3.LUT P0, PT, P0, P1, PT, 0x2f, 0xf2 ;  /* 0x0000000000f2781c */ /* 0x000fda0000702577 */
[----:B------:R-:W-:Y:S05]  /*10d0*/  @P0 BRA `(.L_x_16) ;  /* 0x0000000000f80947 */ /* 0x000fea0003800000 */
[----:B------:R-:W-:Y:S02]  /*10e0*/  ISETP.GE.AND P0, PT, R16, RZ, PT ;  /* 0x000000ff1000720c */ /* 0x000fe40003f06270 */
[----:B------:R-:W-:-:S11]  /*10f0*/  ISETP.GE.AND P1, PT, R17, RZ, PT ;  /* 0x000000ff1100720c */ /* 0x000fd60003f26270 */
[----:B------:R-:W-:Y:S01]  /*1100*/  @P0 MOV R15, RZ ;  /* 0x000000ff000f0202 */ /* 0x000fe20000000f00 */
[----:B------:R-:W-:Y:S02]  /*1110*/  @!P0 IMAD.MOV.U32 R15, RZ, RZ, -0x40 ;  /* 0xffffffc0ff0f8424 */ /* 0x000fe400078e00ff */
[----:B------:R-:W-:Y:S01]  /*1120*/  @!P0 FFMA R7, R7, 1.84467440737095516160e+19, RZ ;  /* 0x5f80000007078823 */ /* 0x000fe200000000ff */
[----:B------:R-:W-:Y:S02]  /*1130*/  @!P1 FFMA R6, R2, 1.84467440737095516160e+19, RZ ;  /* 0x5f80000002069823 */ /* 0x000fe400000000ff */
[----:B------:R-:W-:-:S07]  /*1140*/  @!P1 IADD3 R15, PT, PT, R15, 0x40, RZ ;  /* 0x000000400f0f9810 */ /* 0x000fce0007ffe0ff */
.L_x_12:
[----:B------:R-:W-:Y:S02]  /*1150*/  LEA R17, R9, 0xc0800000, 0x17 ;  /* 0xc080000009117811 */ /* 0x000fe400078eb8ff */
[----:B------:R-:W-:-:S03]  /*1160*/  IADD3 R20, PT, PT, R20, -0x7f, RZ ;  /* 0xffffff8114147810 */ /* 0x000fc60007ffe0ff */
[----:B------:R-:W-:Y:S02]  /*1170*/  IMAD.IADD R17, R6, 0x1, -R17 ;  /* 0x0000000106117824 */ /* 0x000fe400078e0a11 */
[C---:B------:R-:W-:Y:S01]  /*1180*/  IMAD R6, R20.reuse, -0x800000, R7 ;  /* 0xff80000014067824 */ /* 0x040fe200078e0207 */
[----:B------:R-:W-:Y:S01]  /*1190*/  IADD3 R20, PT, PT, R20, 0x7f, -R9 ;  /* 0x0000007f14147810 */ /* 0x000fe20007ffe809 */
[----:B------:R-:W0:Y:S01]  /*11a0*/  MUFU.RCP R16, R17 ;  /* 0x0000001100107308 */ /* 0x000e220000001000 */
[----:B------:R-:W-:-:S03]  /*11b0*/  FADD.FTZ R19, -R17, -RZ ;  /* 0x800000ff11137221 */ /* 0x000fc60000010100 */
[----:B------:R-:W-:Y:S02]  /*11c0*/  IMAD.IADD R20, R20, 0x1, R15 ;  /* 0x0000000114147824 */ /* 0x000fe400078e020f */
[----:B0-----:R-:W-:-:S04]  /*11d0*/  FFMA R21, R16, R19, 1 ;  /* 0x3f80000010157423 */ /* 0x001fc80000000013 */
[----:B------:R-:W-:-:S04]  /*11e0*/  FFMA R7, R16, R21, R16 ;  /* 0x0000001510077223 */ /* 0x000fc80000000010 */
[----:B------:R-:W-:-:S04]  /*11f0*/  FFMA R16, R6, R7, RZ ;  /* 0x0000000706107223 */ /* 0x000fc800000000ff */
[----:B------:R-:W-:-:S04]  /*1200*/  FFMA R21, R19, R16, R6 ;  /* 0x0000001013157223 */ /* 0x000fc80000000006 */
[----:B------:R-:W-:-:S04]  /*1210*/  FFMA R16, R7, R21, R16 ;  /* 0x0000001507107223 */ /* 0x000fc80000000010 */
[----:B------:R-:W-:-:S04]  /*1220*/  FFMA R19, R19, R16, R6 ;  /* 0x0000001013137223 */ /* 0x000fc80000000006 */
[----:B------:R-:W-:-:S05]  /*1230*/  FFMA R6, R7, R19, R16 ;  /* 0x0000001307067223 */ /* 0x000fca0000000010 */
[----:B------:R-:W-:-:S04]  /*1240*/  SHF.R.U32.HI R9, RZ, 0x17, R6 ;  /* 0x00000017ff097819 */ /* 0x000fc80000011606 */
[----:B------:R-:W-:-:S04]  /*1250*/  LOP3.LUT R9, R9, 0xff, RZ, 0xc0, !PT ;  /* 0x000000ff09097812 */ /* 0x000fc800078ec0ff */
[----:B------:R-:W-:-:S05]  /*1260*/  IADD3 R17, PT, PT, R9, R20, RZ ;  /* 0x0000001409117210 */ /* 0x000fca0007ffe0ff */
[----:B------:R-:W-:-:S05]  /*1270*/  VIADD R9, R17, 0xffffffff ;  /* 0xffffffff11097836 */ /* 0x000fca0000000000 */
[----:B------:R-:W-:-:S13]  /*1280*/  ISETP.GE.U32.AND P0, PT, R9, 0xfe, PT ;  /* 0x000000fe0900780c */ /* 0x000fda0003f06070 */
[----:B------:R-:W-:Y:S05]  /*1290*/  @!P0 BRA `(.L_x_17) ;  /* 0x0000000000808947 */ /* 0x000fea0003800000 */
[----:B------:R-:W-:-:S13]  /*12a0*/  ISETP.GT.AND P0, PT, R17, 0xfe, PT ;  /* 0x000000fe1100780c */ /* 0x000fda0003f04270 */
[----:B------:R-:W-:Y:S05]  /*12b0*/  @P0 BRA `(.L_x_18) ;  /* 0x00000000006c0947 */ /* 0x000fea0003800000 */
[----:B------:R-:W-:-:S13]  /*12c0*/  ISETP.GE.AND P0, PT, R17, 0x1, PT ;  /* 0x000000011100780c */ /* 0x000fda0003f06270 */
[----:B------:R-:W-:Y:S05]  /*12d0*/  @P0 BRA `(.L_x_19) ;  /* 0x0000000000980947 */ /* 0x000fea0003800000 */
[----:B------:R-:W-:Y:S02]  /*12e0*/  ISETP.GE.AND P0, PT, R17, -0x18, PT ;  /* 0xffffffe81100780c */ /* 0x000fe40003f06270 */
[----:B------:R-:W-:-:S11]  /*12f0*/  LOP3.LUT R6, R6, 0x80000000, RZ, 0xc0, !PT ;  /* 0x8000000006067812 */ /* 0x000fd600078ec0ff */
[----:B------:R-:W-:Y:S05]  /*1300*/  @!P0 BRA `(.L_x_19) ;  /* 0x00000000008c8947 */ /* 0x000fea0003800000 */
[-CC-:B------:R-:W-:Y:S01]  /*1310*/  FFMA.RZ R9, R7, R19.reuse, R16.reuse ;  /* 0x0000001307097223 */ /* 0x180fe2000000c010 */
[C---:B------:R-:W-:Y:S02]  /*1320*/  IADD3 R20, PT, PT, R17.reuse, 0x20, RZ ;  /* 0x0000002011147810 */ /* 0x040fe40007ffe0ff */
[----:B------:R-:W-:Y:S02]  /*1330*/  ISETP.NE.AND P2, PT, R17, RZ, PT ;  /* 0x000000ff1100720c */ /* 0x000fe40003f45270 */
[----:B------:R-:W-:Y:S01]  /*1340*/  LOP3.LUT R15, R9, 0x7fffff, RZ, 0xc0, !PT ;  /* 0x007fffff090f7812 */ /* 0x000fe200078ec0ff */
[CCC-:B------:R-:W-:Y:S01]  /*1350*/  FFMA.RP R9, R7.reuse, R19.reuse, R16.reuse ;  /* 0x0000001307097223 */ /* 0x1c0fe20000008010 */
[----:B------:R-:W-:Y:S01]  /*1360*/  FFMA.RM R16, R7, R19, R16 ;  /* 0x0000001307107223 */ /* 0x000fe20000004010 */
[----:B------:R-:W-:Y:S01]  /*1370*/  IMAD.MOV R7, RZ, RZ, -R17 ;  /* 0x000000ffff077224 */ /* 0x000fe200078e0a11 */
[----:B------:R-:W-:Y:S02]  /*1380*/  LOP3.LUT R15, R15, 0x800000, RZ, 0xfc, !PT ;  /* 0x008000000f0f7812 */ /* 0x000fe400078efcff */
[----:B------:R-:W-:-:S02]  /*1390*/  ISETP.NE.AND P1, PT, R17, RZ, PT ;  /* 0x000000ff1100720c */ /* 0x000fc40003f25270 */
[----:B------:R-:W-:Y:S02]  /*13a0*/  SHF.L.U32 R20, R15, R20, RZ ;  /* 0x000000140f147219 */ /* 0x000fe400000006ff */
[----:B------:R-:W-:Y:S02]  /*13b0*/  FSETP.NEU.FTZ.AND P0, PT, R9, R16, PT ;  /* 0x000000100900720b */ /* 0x000fe40003f1d000 */
[----:B------:R-:W-:Y:S02]  /*13c0*/  SEL R16, R7, RZ, P2 ;  /* 0x000000ff07107207 */ /* 0x000fe40001000000 */
[----:B------:R-:W-:Y:S02]  /*13d0*/  ISETP.NE.AND P1, PT, R20, RZ, P1 ;  /* 0x000000ff1400720c */ /* 0x000fe40000f25270 */
[----:B------:R-:W-:Y:S02]  /*13e0*/  SHF.R.U32.HI R16, RZ, R16, R15 ;  /* 0x00000010ff107219 */ /* 0x000fe4000001160f */
[----:B------:R-:W-:-:S02]  /*13f0*/  PLOP3.LUT P0, PT, P0, P1, PT, 0xf8, 0x8f ;  /* 0x00000000008f781c */ /* 0x000fc40000703f70 */
[----:B------:R-:W-:Y:S02]  /*1400*/  SHF.R.U32.HI R20, RZ, 0x1, R16 ;  /* 0x00000001ff147819 */ /* 0x000fe40000011610 */
[----:B------:R-:W-:-:S04]  /*1410*/  SEL R7, RZ, 0x1, !P0 ;  /* 0x00000001ff077807 */ /* 0x000fc80004000000 */
[----:B------:R-:W-:-:S04]  /*1420*/  LOP3.LUT R7, R7, 0x1, R20, 0xf8, !PT ;  /* 0x0000000107077812 */ /* 0x000fc800078ef814 */
[----:B------:R-:W-:-:S04]  /*1430*/  LOP3.LUT R7, R7, R16, RZ, 0xc0, !PT ;  /* 0x0000001007077212 */ /* 0x000fc800078ec0ff */
[----:B------:R-:W-:-:S04]  /*1440*/  IADD3 R7, PT, PT, R20, R7, RZ ;  /* 0x0000000714077210 */ /* 0x000fc80007ffe0ff */
[----:B------:R-:W-:Y:S01]  /*1450*/  LOP3.LUT R6, R7, R6, RZ, 0xfc, !PT ;  /* 0x0000000607067212 */ /* 0x000fe200078efcff */
[----:B------:R-:W-:Y:S06]  /*1460*/  BRA `(.L_x_19) ;  /* 0x0000000000347947 */ /* 0x000fec0003800000 */
.L_x_18:
[----:B------:R-:W-:-:S04]  /*1470*/  LOP3.LUT R6, R6, 0x80000000, RZ, 0xc0, !PT ;  /* 0x8000000006067812 */ /* 0x000fc800078ec0ff */
[----:B------:R-:W-:Y:S01]  /*1480*/  LOP3.LUT R6, R6, 0x7f800000, RZ, 0xfc, !PT ;  /* 0x7f80000006067812 */ /* 0x000fe200078efcff */
[----:B------:R-:W-:Y:S06]  /*1490*/  BRA `(.L_x_19) ;  /* 0x0000000000287947 */ /* 0x000fec0003800000 */
.L_x_17:
[----:B------:R-:W-:Y:S01]  /*14a0*/  IMAD R6, R20, 0x800000, R6 ;  /* 0x0080000014067824 */ /* 0x000fe200078e0206 */
[----:B------:R-:W-:Y:S06]  /*14b0*/  BRA `(.L_x_19) ;  /* 0x0000000000207947 */ /* 0x000fec0003800000 */
.L_x_16:
[----:B------:R-:W-:-:S04]  /*14c0*/  LOP3.LUT R6, R6, 0x80000000, R7, 0x48, !PT ;  /* 0x8000000006067812 */ /* 0x000fc800078e4807 */
[----:B------:R-:W-:Y:S01]  /*14d0*/  LOP3.LUT R6, R6, 0x7f800000, RZ, 0xfc, !PT ;  /* 0x7f80000006067812 */ /* 0x000fe200078efcff */
[----:B------:R-:W-:Y:S06]  /*14e0*/  BRA `(.L_x_19) ;  /* 0x0000000000147947 */ /* 0x000fec0003800000 */
.L_x_15:
[----:B------:R-:W-:Y:S01]  /*14f0*/  LOP3.LUT R6, R6, 0x80000000, R7, 0x48, !PT ;  /* 0x8000000006067812 */ /* 0x000fe200078e4807 */
[----:B------:R-:W-:Y:S06]  /*1500*/  BRA `(.L_x_19) ;  /* 0x00000000000c7947 */ /* 0x000fec0003800000 */
.L_x_14:
[----:B------:R-:W0:Y:S01]  /*1510*/  MUFU.RSQ R6, -QNAN ;  /* 0xffc0000000067908 */ /* 0x000e220000001400 */
[----:B------:R-:W-:Y:S05]  /*1520*/  BRA `(.L_x_19) ;  /* 0x0000000000047947 */ /* 0x000fea0003800000 */
.L_x_13:
[----:B------:R-:W-:-:S07]  /*1530*/  FADD.FTZ R6, R7, R2 ;  /* 0x0000000207067221 */ /* 0x000fce0000010000 */
.L_x_19:
[----:B------:R-:W-:-:S04]  /*1540*/  HFMA2 R15, -RZ, RZ, 0, 0 ;  /* 0x00000000ff0f7431 */ /* 0x000fc800000001ff */
[----:B0-----:R-:W-:Y:S05]  /*1550*/  RET.REL.NODEC R14 `(_Z15splitArriveWaitPfS_S_i) ;  /* 0xffffffe80ea87950 */ /* 0x001fea0003c3ffff */
.L_x_20:
[----:B------:R-:W-:-:S00]  /*1560*/  BRA `(.L_x_20) ;  /* 0xfffffffc00fc7947 */ /* 0x000fc0000383ffff */
[----:B------:R-:W-:-:S00]  /*1570*/  NOP ;  /* 0x0000000000007918 */ /* 0x000fc00000000000 */
        /* <DEDUP_REMOVED lines=8> */
.L_x_21:


//--------------------- .nv.shared._Z15splitArriveWaitPfS_S_i --------------------------
	.section	.nv.shared._Z15splitArriveWaitPfS_S_i,"aw",@nobits
	.sectionflags	@""
	.align	8
.nv.shared._Z15splitArriveWaitPfS_S_i:
	.zero		1032


//--------------------- .nv.shared.reserved.0     --------------------------
	.section	.nv.shared.reserved.0,"aw",@nobits
	.weak		__nv_reservedSMEM_offset_0_alias
	.size		__nv_reservedSMEM_offset_0_alias, 0, 64
	.other		__nv_reservedSMEM_offset_0_alias,@"STO_CUDA_RESERVED_SHARED STV_DEFAULT"
__nv_reservedSMEM_offset_0_alias:
	.zero		0
	.zero		64


//--------------------- .nv.constant0._Z15splitArriveWaitPfS_S_i --------------------------
	.section	.nv.constant0._Z15splitArriveWaitPfS_S_i,"a",@progbits
	.sectionflags	@""
	.align	4
.nv.constant0._Z15splitArriveWaitPfS_S_i:
	.zero		924


//--------------------- SYMBOLS --------------------------

	.type		.nv.reservedSmem.offset0,@object
	.size		.nv.reservedSmem.offset0,0x4
	.type		.nv.reservedSmem.cap,@object
	.size		.nv.reservedSmem.cap,0x4
